//
// Generated by NVIDIA NVVM Compiler
//
// Compiler Build ID: CL-36424714
// Cuda compilation tools, release 13.0, V13.0.88
// Based on NVVM 20.0.0
//

.version 9.0
.target sm_100
.address_size 64

	// .globl	_Z6arrAddPfS_S_

.visible .entry _Z6arrAddPfS_S_(
	.param .u64 .ptr .align 1 _Z6arrAddPfS_S__param_0,
	.param .u64 .ptr .align 1 _Z6arrAddPfS_S__param_1,
	.param .u64 .ptr .align 1 _Z6arrAddPfS_S__param_2
)
{
	.reg .pred 	%p<2>;
	.reg .b32 	%r<11>;
	.reg .b32 	%f<4>;
	.reg .b64 	%rd<11>;

	ld.param.u64 	%rd1, [_Z6arrAddPfS_S__param_0];
	ld.param.u64 	%rd2, [_Z6arrAddPfS_S__param_1];
	ld.param.u64 	%rd3, [_Z6arrAddPfS_S__param_2];
	mov.u32 	%r2, %tid.x;
	mov.u32 	%r3, %ctaid.x;
	mov.u32 	%r4, %ntid.x;
	mad.lo.s32 	%r5, %r3, %r4, %r2;
	mov.u32 	%r6, %ctaid.y;
	mov.u32 	%r7, %ntid.y;
	mov.u32 	%r8, %tid.y;
	mad.lo.s32 	%r9, %r6, %r7, %r8;
	shl.b32 	%r10, %r9, 2;
	add.s32 	%r1, %r5, %r10;
	setp.gt.s32 	%p1, %r1, 15;
	@%p1 bra 	$L__BB0_2;
	cvta.to.global.u64 	%rd4, %rd1;
	cvta.to.global.u64 	%rd5, %rd2;
	cvta.to.global.u64 	%rd6, %rd3;
	mul.wide.s32 	%rd7, %r1, 4;
	add.s64 	%rd8, %rd4, %rd7;
	ld.global.f32 	%f1, [%rd8];
	add.s64 	%rd9, %rd5, %rd7;
	ld.global.f32 	%f2, [%rd9];
	add.f32 	%f3, %f1, %f2;
	add.s64 	%rd10, %rd6, %rd7;
	st.global.f32 	[%rd10], %f3;
$L__BB0_2:
	ret;

}


// ===== COMPILED SASS (sm_100) =====

	.target	sm_100

	.elftype	@"ET_EXEC"


//--------------------- .note.nv.tkinfo           --------------------------
	.section	.note.nv.tkinfo,"",@"SHT_NOTE"
	.sectionflags	@"SHF_NOTE_NV_TKINFO"
	.tkinfo
        /*0018*/ 	.word	0x00000002
        /*0030*/ 	.string	""
        /*0030*/ 	.string	"ptxas"
        /*0030*/ 	.string	"Cuda compilation tools, release 13.0, V13.0.88"
        /*0030*/ 	.string	"Build cuda_13.0.r13.0/compiler.36424714_0"
        /*0030*/ 	.string	"-arch sm_100 -m 64 "



//--------------------- .note.nv.cuinfo           --------------------------
	.section	.note.nv.cuinfo,"",@"SHT_NOTE"
	.sectionflags	@"SHF_NOTE_NV_CUINFO"
        /*0018*/ 	.short	0x0002
        /*001a*/ 	.short	0x0064
        /*001c*/ 	.short	0x0082
	.zero		2


//--------------------- .nv.info                  --------------------------
	.section	.nv.info,"",@"SHT_CUDA_INFO"
	.align	4


	//----- nvinfo : EIATTR_REGCOUNT
	.align		4
        /*0000*/ 	.byte	0x04, 0x2f
        /*0002*/ 	.short	(.L_1 - .L_0)
	.align		4
.L_0:
        /*0004*/ 	.word	index@(_Z6arrAddPfS_S_)
        /*0008*/ 	.word	0x0000000c


	//----- nvinfo : EIATTR_FRAME_SIZE
	.align		4
.L_1:
        /*000c*/ 	.byte	0x04, 0x11
        /*000e*/ 	.short	(.L_3 - .L_2)
	.align		4
.L_2:
        /*0010*/ 	.word	index@(_Z6arrAddPfS_S_)
        /*0014*/ 	.word	0x00000000


	//----- nvinfo : EIATTR_MIN_STACK_SIZE
	.align		4
.L_3:
        /*0018*/ 	.byte	0x04, 0x12
        /*001a*/ 	.short	(.L_5 - .L_4)
	.align		4
.L_4:
        /*001c*/ 	.word	index@(_Z6arrAddPfS_S_)
        /*0020*/ 	.word	0x00000000
.L_5:


//--------------------- .nv.compat                --------------------------
	.section	.nv.compat,"",@"SHT_CUDA_COMPAT_INFO"
	.align	4
        /*0000*/ 	.byte	0x02, 0x09, 0x00, 0x00, 0x02, 0x02, 0x01, 0x00, 0x02, 0x05, 0x05, 0x00, 0x03, 0x07, 0x01, 0x01
        /*0010*/ 	.byte	0x02, 0x03, 0x00, 0x00, 0x02, 0x06, 0x01, 0x00, 0x04, 0x0b, 0x08, 0x00, 0x09, 0x00, 0x00, 0x00
        /*0020*/ 	.byte	0x00, 0x00, 0x00, 0x00


//--------------------- .nv.info._Z6arrAddPfS_S_  --------------------------
	.section	.nv.info._Z6arrAddPfS_S_,"",@"SHT_CUDA_INFO"
	.sectionflags	@""
	.align	4


	//----- nvinfo : EIATTR_CUDA_API_VERSION
	.align		4
        /*0000*/ 	.byte	0x04, 0x37
        /*0002*/ 	.short	(.L_7 - .L_6)
.L_6:
        /*0004*/ 	.word	0x00000082


	//----- nvinfo : EIATTR_KPARAM_INFO
	.align		4
.L_7:
        /*0008*/ 	.byte	0x04, 0x17
        /*000a*/ 	.short	(.L_9 - .L_8)
.L_8:
        /*000c*/ 	.word	0x00000000
        /*0010*/ 	.short	0x0002
        /*0012*/ 	.short	0x0010
        /*0014*/ 	.byte	0x00, 0xf5, 0x21, 0x00


	//----- nvinfo : EIATTR_KPARAM_INFO
	.align		4
.L_9:
        /*0018*/ 	.byte	0x04, 0x17
        /*001a*/ 	.short	(.L_11 - .L_10)
.L_10:
        /*001c*/ 	.word	0x00000000
        /*0020*/ 	.short	0x0001
        /*0022*/ 	.short	0x0008
        /*0024*/ 	.byte	0x00, 0xf5, 0x21, 0x00


	//----- nvinfo : EIATTR_KPARAM_INFO
	.align		4
.L_11:
        /*0028*/ 	.byte	0x04, 0x17
        /*002a*/ 	.short	(.L_13 - .L_12)
.L_12:
        /*002c*/ 	.word	0x00000000
        /*0030*/ 	.short	0x0000
        /*0032*/ 	.short	0x0000
        /*0034*/ 	.byte	0x00, 0xf5, 0x21, 0x00


	//----- nvinfo : EIATTR_SPARSE_MMA_MASK
	.align		4
.L_13:
        /*0038*/ 	.byte	0x03, 0x50
        /*003a*/ 	.short	0x0000


	//----- nvinfo : EIATTR_MAXREG_COUNT
	.align		4
        /*003c*/ 	.byte	0x03, 0x1b
        /*003e*/ 	.short	0x00ff


	//----- nvinfo : EIATTR_MERCURY_ISA_VERSION
	.align		4
        /*0040*/ 	.byte	0x03, 0x5f
        /*0042*/ 	.short	0x0101


	//----- nvinfo : EIATTR_VRC_CTA_INIT_COUNT
	.align		4
        /*0044*/ 	.byte	0x02, 0x4a
	.zero		1
	.zero		1


	//----- nvinfo : EIATTR_EXIT_INSTR_OFFSETS
	.align		4
        /*0048*/ 	.byte	0x04, 0x1c
        /*004a*/ 	.short	(.L_15 - .L_14)


	//   ....[0]....
.L_14:
        /*004c*/ 	.word	0x000000b0


	//   ....[1]....
        /*0050*/ 	.word	0x00000170


	//----- nvinfo : EIATTR_CBANK_PARAM_SIZE
	.align		4
.L_15:
        /*0054*/ 	.byte	0x03, 0x19
        /*0056*/ 	.short	0x0018


	//----- nvinfo : EIATTR_PARAM_CBANK
	.align		4
        /*0058*/ 	.byte	0x04, 0x0a
        /*005a*/ 	.short	(.L_17 - .L_16)
	.align		4
.L_16:
        /*005c*/ 	.word	index@(.nv.constant0._Z6arrAddPfS_S_)
        /*0060*/ 	.short	0x0380
        /*0062*/ 	.short	0x0018


	//----- nvinfo : EIATTR_SW_WAR
	.align		4
.L_17:
        /*0064*/ 	.byte	0x04, 0x36
        /*0066*/ 	.short	(.L_19 - .L_18)
.L_18:
        /*0068*/ 	.word	0x00000008
.L_19:


//--------------------- .nv.callgraph             --------------------------
	.section	.nv.callgraph,"",@"SHT_CUDA_CALLGRAPH"
	.align	4
	.sectionentsize	8
	.align		4
        /*0000*/ 	.word	0x00000000
	.align		4
        /*0004*/ 	.word	0xffffffff
	.align		4
        /*0008*/ 	.word	0x00000000
	.align		4
        /*000c*/ 	.word	0xfffffffe
	.align		4
        /*0010*/ 	.word	0x00000000
	.align		4
        /*0014*/ 	.word	0xfffffffd
	.align		4
        /*0018*/ 	.word	0x00000000
	.align		4
        /*001c*/ 	.word	0xfffffffc


//--------------------- .text._Z6arrAddPfS_S_     --------------------------
	.section	.text._Z6arrAddPfS_S_,"ax",@progbits
	.align	128
        .global         _Z6arrAddPfS_S_
        .type           _Z6arrAddPfS_S_,@function
        .size           _Z6arrAddPfS_S_,(.L_x_1 - _Z6arrAddPfS_S_)
        .other          _Z6arrAddPfS_S_,@"STO_CUDA_ENTRY STV_DEFAULT"
_Z6arrAddPfS_S_:
.text._Z6arrAddPfS_S_:
[----:B------:R-:W-:Y:S01]  /*0000*/  LDC R1, c[0x0][0x37c] ;  /* 0x0000df00ff017b82 */ /* 0x000fe20000000800 */
[----:B------:R-:W0:Y:S07]  /*0010*/  S2R R0, SR_TID.X ;  /* 0x0000000000007919 */ /* 0x000e2e0000002100 */
[----:B------:R-:W0:Y:S01]  /*0020*/  S2UR UR4, SR_CTAID.X ;  /* 0x00000000000479c3 */ /* 0x000e220000002500 */
[----:B------:R-:W1:Y:S07]  /*0030*/  S2R R5, SR_TID.Y ;  /* 0x0000000000057919 */ /* 0x000e6e0000002200 */
[----:B------:R-:W0:Y:S08]  /*0040*/  LDC R3, c[0x0][0x360] ;  /* 0x0000d800ff037b82 */ /* 0x000e300000000800 */
[----:B------:R-:W1:Y:S08]  /*0050*/  S2UR UR5, SR_CTAID.Y ;  /* 0x00000000000579c3 */ /* 0x000e700000002600 */
[----:B------:R-:W1:Y:S01]  /*0060*/  LDC R2, c[0x0][0x364] ;  /* 0x0000d900ff027b82 */ /* 0x000e620000000800 */
[----:B0-----:R-:W-:-:S02]  /*0070*/  IMAD R0, R3, UR4, R0 ;  /* 0x0000000403007c24 */ /* 0x001fc4000f8e0200 */
[----:B-1----:R-:W-:-:S05]  /*0080*/  IMAD R3, R2, UR5, R5 ;  /* 0x0000000502037c24 */ /* 0x002fca000f8e0205 */
[----:B------:R-:W-:-:S04]  /*0090*/  LEA R9, R3, R0, 0x2 ;  /* 0x0000000003097211 */ /* 0x000fc800078e10ff */
[----:B------:R-:W-:-:S13]  /*00a0*/  ISETP.GT.AND P0, PT, R9, 0xf, PT ;  /* 0x0000000f0900780c */ /* 0x000fda0003f04270 */
[----:B------:R-:W-:Y:S05]  /*00b0*/  @P0 EXIT ;  /* 0x000000000000094d */ /* 0x000fea0003800000 */
[----:B------:R-:W0:Y:S01]  /*00c0*/  LDC.64 R2, c[0x0][0x380] ;  /* 0x0000e000ff027b82 */ /* 0x000e220000000a00 */
[----:B------:R-:W1:Y:S07]  /*00d0*/  LDCU.64 UR4, c[0x0][0x358] ;  /* 0x00006b00ff0477ac */ /* 0x000e6e0008000a00 */
[----:B------:R-:W2:Y:S08]  /*00e0*/  LDC.64 R4, c[0x0][0x388] ;  /* 0x0000e200ff047b82 */ /* 0x000eb00000000a00 */
[----:B------:R-:W3:Y:S01]  /*00f0*/  LDC.64 R6, c[0x0][0x390] ;  /* 0x0000e400ff067b82 */ /* 0x000ee20000000a00 */
[----:B0-----:R-:W-:-:S06]  /*0100*/  IMAD.WIDE R2, R9, 0x4, R2 ;  /* 0x0000000409027825 */ /* 0x001fcc00078e0202 */
[----:B-1----:R-:W4:Y:S01]  /*0110*/  LDG.E R2, desc[UR4][R2.64] ;  /* 0x0000000402027981 */ /* 0x002f22000c1e1900 */
[----:B--2---:R-:W-:-:S06]  /*0120*/  IMAD.WIDE R4, R9, 0x4, R4 ;  /* 0x0000000409047825 */ /* 0x004fcc00078e0204 */
[----:B------:R-:W4:Y:S01]  /*0130*/  LDG.E R5, desc[UR4][R4.64] ;  /* 0x0000000404057981 */ /* 0x000f22000c1e1900 */
[----:B---3--:R-:W-:-:S04]  /*0140*/  IMAD.WIDE R6, R9, 0x4, R6 ;  /* 0x0000000409067825 */ /* 0x008fc800078e0206 */
[----:B----4-:R-:W-:-:S05]  /*0150*/  FADD R9, R2, R5 ;  /* 0x0000000502097221 */ /* 0x010fca0000000000 */
[----:B------:R-:W-:Y:S01]  /*0160*/  STG.E desc[UR4][R6.64], R9 ;  /* 0x0000000906007986 */ /* 0x000fe2000c101904 */
[----:B------:R-:W-:Y:S05]  /*0170*/  EXIT ;  /* 0x000000000000794d */ /* 0x000fea0003800000 */
.L_x_0:
[----:B------:R-:W-:-:S00]  /*0180*/  BRA `(.L_x_0) ;  /* 0xfffffffc00fc7947 */ /* 0x000fc0000383ffff */
[----:B------:R-:W-:-:S00]  /*0190*/  NOP ;  /* 0x0000000000007918 */ /* 0x000fc00000000000 */
        /* <DEDUP_REMOVED lines=14> */
.L_x_1:


//--------------------- .nv.shared.reserved.0     --------------------------
	.section	.nv.shared.reserved.0,"aw",@nobits
	.weak		__nv_reservedSMEM_offset_0_alias
	.size		__nv_reservedSMEM_offset_0_alias, 0, 64
	.other		__nv_reservedSMEM_offset_0_alias,@"STO_CUDA_RESERVED_SHARED STV_DEFAULT"
__nv_reservedSMEM_offset_0_alias:
	.zero		0
	.zero		64


//--------------------- .nv.constant0._Z6arrAddPfS_S_ --------------------------
	.section	.nv.constant0._Z6arrAddPfS_S_,"a",@progbits
	.sectionflags	@""
	.align	4
.nv.constant0._Z6arrAddPfS_S_:
	.zero		920


//--------------------- SYMBOLS --------------------------

	.type		.nv.reservedSmem.offset0,@object
	.size		.nv.reservedSmem.offset0,0x4
